//
// Generated by NVIDIA NVVM Compiler
//
// Compiler Build ID: CL-36424714
// Cuda compilation tools, release 13.0, V13.0.88
// Based on NVVM 20.0.0
//

.version 9.0
.target sm_100
.address_size 64

	// .globl	candidate0
// _ZZ10candidate0E15pad_temp_shared has been demoted
// _ZZ10candidate0E13kernel_shared has been demoted

.visible .entry candidate0(
	.param .u64 .ptr .align 1 candidate0_param_0,
	.param .u64 .ptr .align 1 candidate0_param_1,
	.param .u64 .ptr .align 1 candidate0_param_2,
	.param .u64 .ptr .align 1 candidate0_param_3
)
.maxntid 196
{
	.reg .pred 	%p<7>;
	.reg .b16 	%rs<11>;
	.reg .b32 	%r<67>;
	.reg .b32 	%f<374>;
	.reg .b64 	%rd<29>;
	// demoted variable
	.shared .align 4 .b8 _ZZ10candidate0E15pad_temp_shared[25088];
	// demoted variable
	.shared .align 4 .b8 _ZZ10candidate0E13kernel_shared[4096];
	mov.u32 	%r10, %tid.x;
	cvt.u16.u32 	%rs1, %r10;
	mul.lo.s16 	%rs2, %rs1, 79;
	shr.u16 	%rs3, %rs2, 8;
	sub.s16 	%rs4, %rs1, %rs3;
	and.b16  	%rs5, %rs4, 254;
	shr.u16 	%rs6, %rs5, 1;
	add.s16 	%rs7, %rs6, %rs3;
	shr.u16 	%rs8, %rs7, 5;
	mul.lo.s16 	%rs9, %rs8, 49;
	sub.s16 	%rs10, %rs1, %rs9;
	cvt.u32.u16 	%r11, %rs10;
	and.b32  	%r1, %r11, 255;
	cvt.u32.u16 	%r2, %rs8;
	mov.b32 	%r65, 0;
	mov.f32 	%f372, 0f00000000;
	shl.b32 	%r12, %r10, 2;
	mov.u32 	%r14, _ZZ10candidate0E15pad_temp_shared;
	shl.b32 	%r15, %r10, 4;
	add.s32 	%r16, %r14, %r15;
	mov.f32 	%f373, %f372;
$L__BB0_1:
	ld.param.u64 	%rd26, [candidate0_param_1];
	ld.param.u64 	%rd25, [candidate0_param_0];
	setp.gt.u32 	%p2, %r10, 119;
	bar.sync 	0;
	mad.lo.s32 	%r13, %r65, 6272, %r12;
	cvta.to.global.u64 	%rd6, %rd25;
	mul.wide.u32 	%rd7, %r13, 4;
	add.s64 	%rd8, %rd6, %rd7;
	ld.global.nc.v4.f32 	{%f8, %f9, %f10, %f11}, [%rd8];
	st.shared.v4.f32 	[%r16], {%f8, %f9, %f10, %f11};
	ld.global.nc.v4.f32 	{%f12, %f13, %f14, %f15}, [%rd8+3136];
	st.shared.v4.f32 	[%r16+3136], {%f12, %f13, %f14, %f15};
	ld.global.nc.v4.f32 	{%f16, %f17, %f18, %f19}, [%rd8+6272];
	st.shared.v4.f32 	[%r16+6272], {%f16, %f17, %f18, %f19};
	ld.global.nc.v4.f32 	{%f20, %f21, %f22, %f23}, [%rd8+9408];
	st.shared.v4.f32 	[%r16+9408], {%f20, %f21, %f22, %f23};
	ld.global.nc.v4.f32 	{%f24, %f25, %f26, %f27}, [%rd8+12544];
	st.shared.v4.f32 	[%r16+12544], {%f24, %f25, %f26, %f27};
	ld.global.nc.v4.f32 	{%f28, %f29, %f30, %f31}, [%rd8+15680];
	st.shared.v4.f32 	[%r16+15680], {%f28, %f29, %f30, %f31};
	ld.global.nc.v4.f32 	{%f32, %f33, %f34, %f35}, [%rd8+18816];
	st.shared.v4.f32 	[%r16+18816], {%f32, %f33, %f34, %f35};
	ld.global.nc.v4.f32 	{%f36, %f37, %f38, %f39}, [%rd8+21952];
	st.shared.v4.f32 	[%r16+21952], {%f36, %f37, %f38, %f39};
	shl.b32 	%r17, %r65, 7;
	mov.u32 	%r18, %ctaid.x;
	shl.b32 	%r19, %r18, 13;
	add.s32 	%r5, %r17, %r19;
	and.b32  	%r20, %r15, 3072;
	add.s32 	%r21, %r5, %r20;
	shl.b32 	%r22, %r10, 1;
	and.b32  	%r23, %r22, 126;
	or.b32  	%r24, %r21, %r23;
	cvta.to.global.u64 	%rd1, %rd26;
	mul.wide.u32 	%rd9, %r24, 4;
	add.s64 	%rd10, %rd1, %rd9;
	ld.global.nc.f32 	%f40, [%rd10];
	shl.b32 	%r25, %r10, 3;
	mov.u32 	%r26, _ZZ10candidate0E13kernel_shared;
	add.s32 	%r6, %r26, %r25;
	st.shared.f32 	[%r6], %f40;
	ld.global.nc.f32 	%f41, [%rd10+4];
	st.shared.f32 	[%r6+4], %f41;
	add.s32 	%r27, %r15, 3136;
	and.b32  	%r28, %r27, 7168;
	add.s32 	%r29, %r5, %r28;
	add.s32 	%r30, %r22, 8;
	and.b32  	%r31, %r30, 126;
	or.b32  	%r32, %r29, %r31;
	mul.wide.u32 	%rd11, %r32, 4;
	add.s64 	%rd12, %rd1, %rd11;
	ld.global.nc.f32 	%f42, [%rd12];
	st.shared.f32 	[%r6+1568], %f42;
	add.s32 	%r33, %r22, 9;
	and.b32  	%r34, %r33, 127;
	or.b32  	%r35, %r29, %r34;
	mul.wide.u32 	%rd13, %r35, 4;
	add.s64 	%rd14, %rd1, %rd13;
	ld.global.nc.f32 	%f43, [%rd14];
	st.shared.f32 	[%r6+1572], %f43;
	@%p2 bra 	$L__BB0_3;
	shl.b32 	%r36, %r10, 4;
	add.s32 	%r37, %r36, 6272;
	and.b32  	%r38, %r37, 7168;
	add.s32 	%r39, %r5, %r38;
	add.s32 	%r41, %r22, 16;
	and.b32  	%r42, %r41, 126;
	add.s32 	%r43, %r39, %r42;
	mul.wide.u32 	%rd15, %r43, 4;
	add.s64 	%rd16, %rd1, %rd15;
	ld.global.nc.f32 	%f44, [%rd16];
	st.shared.f32 	[%r6+3136], %f44;
	add.s32 	%r44, %r22, 17;
	and.b32  	%r45, %r44, 127;
	add.s32 	%r46, %r39, %r45;
	mul.wide.u32 	%rd17, %r46, 4;
	add.s64 	%rd18, %rd1, %rd17;
	ld.global.nc.f32 	%f45, [%rd18];
	st.shared.f32 	[%r6+3140], %f45;
$L__BB0_3:
	bar.sync 	0;
	mov.b32 	%r66, 0;
	mov.pred 	%p6, -1;
$L__BB0_4:
	mov.pred 	%p1, %p6;
	mad.lo.s32 	%r49, %r66, 3136, %r1;
	shl.b32 	%r50, %r66, 6;
	shl.b32 	%r51, %r2, 8;
	add.s32 	%r52, %r50, %r51;
	shl.b32 	%r53, %r49, 2;
	mov.u32 	%r54, _ZZ10candidate0E15pad_temp_shared;
	add.s32 	%r55, %r54, %r53;
	ld.shared.f32 	%f46, [%r55];
	shl.b32 	%r56, %r52, 2;
	mov.u32 	%r57, _ZZ10candidate0E13kernel_shared;
	add.s32 	%r58, %r57, %r56;
	ld.shared.f32 	%f47, [%r58];
	fma.rn.f32 	%f48, %f46, %f47, %f373;
	ld.shared.f32 	%f49, [%r55+196];
	ld.shared.f32 	%f50, [%r58+4];
	fma.rn.f32 	%f51, %f49, %f50, %f48;
	ld.shared.f32 	%f52, [%r55+392];
	ld.shared.f32 	%f53, [%r58+8];
	fma.rn.f32 	%f54, %f52, %f53, %f51;
	ld.shared.f32 	%f55, [%r55+588];
	ld.shared.f32 	%f56, [%r58+12];
	fma.rn.f32 	%f57, %f55, %f56, %f54;
	ld.shared.f32 	%f58, [%r55+784];
	ld.shared.f32 	%f59, [%r58+16];
	fma.rn.f32 	%f60, %f58, %f59, %f57;
	ld.shared.f32 	%f61, [%r55+980];
	ld.shared.f32 	%f62, [%r58+20];
	fma.rn.f32 	%f63, %f61, %f62, %f60;
	ld.shared.f32 	%f64, [%r55+1176];
	ld.shared.f32 	%f65, [%r58+24];
	fma.rn.f32 	%f66, %f64, %f65, %f63;
	ld.shared.f32 	%f67, [%r55+1372];
	ld.shared.f32 	%f68, [%r58+28];
	fma.rn.f32 	%f69, %f67, %f68, %f66;
	ld.shared.f32 	%f70, [%r55+1568];
	ld.shared.f32 	%f71, [%r58+32];
	fma.rn.f32 	%f72, %f70, %f71, %f69;
	ld.shared.f32 	%f73, [%r55+1764];
	ld.shared.f32 	%f74, [%r58+36];
	fma.rn.f32 	%f75, %f73, %f74, %f72;
	ld.shared.f32 	%f76, [%r55+1960];
	ld.shared.f32 	%f77, [%r58+40];
	fma.rn.f32 	%f78, %f76, %f77, %f75;
	ld.shared.f32 	%f79, [%r55+2156];
	ld.shared.f32 	%f80, [%r58+44];
	fma.rn.f32 	%f81, %f79, %f80, %f78;
	ld.shared.f32 	%f82, [%r55+2352];
	ld.shared.f32 	%f83, [%r58+48];
	fma.rn.f32 	%f84, %f82, %f83, %f81;
	ld.shared.f32 	%f85, [%r55+2548];
	ld.shared.f32 	%f86, [%r58+52];
	fma.rn.f32 	%f87, %f85, %f86, %f84;
	ld.shared.f32 	%f88, [%r55+2744];
	ld.shared.f32 	%f89, [%r58+56];
	fma.rn.f32 	%f90, %f88, %f89, %f87;
	ld.shared.f32 	%f91, [%r55+2940];
	ld.shared.f32 	%f92, [%r58+60];
	fma.rn.f32 	%f93, %f91, %f92, %f90;
	ld.shared.f32 	%f94, [%r55+3136];
	ld.shared.f32 	%f95, [%r58+64];
	fma.rn.f32 	%f96, %f94, %f95, %f93;
	ld.shared.f32 	%f97, [%r55+3332];
	ld.shared.f32 	%f98, [%r58+68];
	fma.rn.f32 	%f99, %f97, %f98, %f96;
	ld.shared.f32 	%f100, [%r55+3528];
	ld.shared.f32 	%f101, [%r58+72];
	fma.rn.f32 	%f102, %f100, %f101, %f99;
	ld.shared.f32 	%f103, [%r55+3724];
	ld.shared.f32 	%f104, [%r58+76];
	fma.rn.f32 	%f105, %f103, %f104, %f102;
	ld.shared.f32 	%f106, [%r55+3920];
	ld.shared.f32 	%f107, [%r58+80];
	fma.rn.f32 	%f108, %f106, %f107, %f105;
	ld.shared.f32 	%f109, [%r55+4116];
	ld.shared.f32 	%f110, [%r58+84];
	fma.rn.f32 	%f111, %f109, %f110, %f108;
	ld.shared.f32 	%f112, [%r55+4312];
	ld.shared.f32 	%f113, [%r58+88];
	fma.rn.f32 	%f114, %f112, %f113, %f111;
	ld.shared.f32 	%f115, [%r55+4508];
	ld.shared.f32 	%f116, [%r58+92];
	fma.rn.f32 	%f117, %f115, %f116, %f114;
	ld.shared.f32 	%f118, [%r55+4704];
	ld.shared.f32 	%f119, [%r58+96];
	fma.rn.f32 	%f120, %f118, %f119, %f117;
	ld.shared.f32 	%f121, [%r55+4900];
	ld.shared.f32 	%f122, [%r58+100];
	fma.rn.f32 	%f123, %f121, %f122, %f120;
	ld.shared.f32 	%f124, [%r55+5096];
	ld.shared.f32 	%f125, [%r58+104];
	fma.rn.f32 	%f126, %f124, %f125, %f123;
	ld.shared.f32 	%f127, [%r55+5292];
	ld.shared.f32 	%f128, [%r58+108];
	fma.rn.f32 	%f129, %f127, %f128, %f126;
	ld.shared.f32 	%f130, [%r55+5488];
	ld.shared.f32 	%f131, [%r58+112];
	fma.rn.f32 	%f132, %f130, %f131, %f129;
	ld.shared.f32 	%f133, [%r55+5684];
	ld.shared.f32 	%f134, [%r58+116];
	fma.rn.f32 	%f135, %f133, %f134, %f132;
	ld.shared.f32 	%f136, [%r55+5880];
	ld.shared.f32 	%f137, [%r58+120];
	fma.rn.f32 	%f138, %f136, %f137, %f135;
	ld.shared.f32 	%f139, [%r55+6076];
	ld.shared.f32 	%f140, [%r58+124];
	fma.rn.f32 	%f141, %f139, %f140, %f138;
	ld.shared.f32 	%f142, [%r55+6272];
	ld.shared.f32 	%f143, [%r58+128];
	fma.rn.f32 	%f144, %f142, %f143, %f141;
	ld.shared.f32 	%f145, [%r55+6468];
	ld.shared.f32 	%f146, [%r58+132];
	fma.rn.f32 	%f147, %f145, %f146, %f144;
	ld.shared.f32 	%f148, [%r55+6664];
	ld.shared.f32 	%f149, [%r58+136];
	fma.rn.f32 	%f150, %f148, %f149, %f147;
	ld.shared.f32 	%f151, [%r55+6860];
	ld.shared.f32 	%f152, [%r58+140];
	fma.rn.f32 	%f153, %f151, %f152, %f150;
	ld.shared.f32 	%f154, [%r55+7056];
	ld.shared.f32 	%f155, [%r58+144];
	fma.rn.f32 	%f156, %f154, %f155, %f153;
	ld.shared.f32 	%f157, [%r55+7252];
	ld.shared.f32 	%f158, [%r58+148];
	fma.rn.f32 	%f159, %f157, %f158, %f156;
	ld.shared.f32 	%f160, [%r55+7448];
	ld.shared.f32 	%f161, [%r58+152];
	fma.rn.f32 	%f162, %f160, %f161, %f159;
	ld.shared.f32 	%f163, [%r55+7644];
	ld.shared.f32 	%f164, [%r58+156];
	fma.rn.f32 	%f165, %f163, %f164, %f162;
	ld.shared.f32 	%f166, [%r55+7840];
	ld.shared.f32 	%f167, [%r58+160];
	fma.rn.f32 	%f168, %f166, %f167, %f165;
	ld.shared.f32 	%f169, [%r55+8036];
	ld.shared.f32 	%f170, [%r58+164];
	fma.rn.f32 	%f171, %f169, %f170, %f168;
	ld.shared.f32 	%f172, [%r55+8232];
	ld.shared.f32 	%f173, [%r58+168];
	fma.rn.f32 	%f174, %f172, %f173, %f171;
	ld.shared.f32 	%f175, [%r55+8428];
	ld.shared.f32 	%f176, [%r58+172];
	fma.rn.f32 	%f177, %f175, %f176, %f174;
	ld.shared.f32 	%f178, [%r55+8624];
	ld.shared.f32 	%f179, [%r58+176];
	fma.rn.f32 	%f180, %f178, %f179, %f177;
	ld.shared.f32 	%f181, [%r55+8820];
	ld.shared.f32 	%f182, [%r58+180];
	fma.rn.f32 	%f183, %f181, %f182, %f180;
	ld.shared.f32 	%f184, [%r55+9016];
	ld.shared.f32 	%f185, [%r58+184];
	fma.rn.f32 	%f186, %f184, %f185, %f183;
	ld.shared.f32 	%f187, [%r55+9212];
	ld.shared.f32 	%f188, [%r58+188];
	fma.rn.f32 	%f189, %f187, %f188, %f186;
	ld.shared.f32 	%f190, [%r55+9408];
	ld.shared.f32 	%f191, [%r58+192];
	fma.rn.f32 	%f192, %f190, %f191, %f189;
	ld.shared.f32 	%f193, [%r55+9604];
	ld.shared.f32 	%f194, [%r58+196];
	fma.rn.f32 	%f195, %f193, %f194, %f192;
	ld.shared.f32 	%f196, [%r55+9800];
	ld.shared.f32 	%f197, [%r58+200];
	fma.rn.f32 	%f198, %f196, %f197, %f195;
	ld.shared.f32 	%f199, [%r55+9996];
	ld.shared.f32 	%f200, [%r58+204];
	fma.rn.f32 	%f201, %f199, %f200, %f198;
	ld.shared.f32 	%f202, [%r55+10192];
	ld.shared.f32 	%f203, [%r58+208];
	fma.rn.f32 	%f204, %f202, %f203, %f201;
	ld.shared.f32 	%f205, [%r55+10388];
	ld.shared.f32 	%f206, [%r58+212];
	fma.rn.f32 	%f207, %f205, %f206, %f204;
	ld.shared.f32 	%f208, [%r55+10584];
	ld.shared.f32 	%f209, [%r58+216];
	fma.rn.f32 	%f210, %f208, %f209, %f207;
	ld.shared.f32 	%f211, [%r55+10780];
	ld.shared.f32 	%f212, [%r58+220];
	fma.rn.f32 	%f213, %f211, %f212, %f210;
	ld.shared.f32 	%f214, [%r55+10976];
	ld.shared.f32 	%f215, [%r58+224];
	fma.rn.f32 	%f216, %f214, %f215, %f213;
	ld.shared.f32 	%f217, [%r55+11172];
	ld.shared.f32 	%f218, [%r58+228];
	fma.rn.f32 	%f219, %f217, %f218, %f216;
	ld.shared.f32 	%f220, [%r55+11368];
	ld.shared.f32 	%f221, [%r58+232];
	fma.rn.f32 	%f222, %f220, %f221, %f219;
	ld.shared.f32 	%f223, [%r55+11564];
	ld.shared.f32 	%f224, [%r58+236];
	fma.rn.f32 	%f225, %f223, %f224, %f222;
	ld.shared.f32 	%f226, [%r55+11760];
	ld.shared.f32 	%f227, [%r58+240];
	fma.rn.f32 	%f228, %f226, %f227, %f225;
	ld.shared.f32 	%f229, [%r55+11956];
	ld.shared.f32 	%f230, [%r58+244];
	fma.rn.f32 	%f231, %f229, %f230, %f228;
	ld.shared.f32 	%f232, [%r55+12152];
	ld.shared.f32 	%f233, [%r58+248];
	fma.rn.f32 	%f234, %f232, %f233, %f231;
	ld.shared.f32 	%f235, [%r55+12348];
	ld.shared.f32 	%f236, [%r58+252];
	fma.rn.f32 	%f373, %f235, %f236, %f234;
	ld.shared.f32 	%f237, [%r58+512];
	fma.rn.f32 	%f238, %f46, %f237, %f372;
	ld.shared.f32 	%f239, [%r58+516];
	fma.rn.f32 	%f240, %f49, %f239, %f238;
	ld.shared.f32 	%f241, [%r58+520];
	fma.rn.f32 	%f242, %f52, %f241, %f240;
	ld.shared.f32 	%f243, [%r58+524];
	fma.rn.f32 	%f244, %f55, %f243, %f242;
	ld.shared.f32 	%f245, [%r58+528];
	fma.rn.f32 	%f246, %f58, %f245, %f244;
	ld.shared.f32 	%f247, [%r58+532];
	fma.rn.f32 	%f248, %f61, %f247, %f246;
	ld.shared.f32 	%f249, [%r58+536];
	fma.rn.f32 	%f250, %f64, %f249, %f248;
	ld.shared.f32 	%f251, [%r58+540];
	fma.rn.f32 	%f252, %f67, %f251, %f250;
	ld.shared.f32 	%f253, [%r58+544];
	fma.rn.f32 	%f254, %f70, %f253, %f252;
	ld.shared.f32 	%f255, [%r58+548];
	fma.rn.f32 	%f256, %f73, %f255, %f254;
	ld.shared.f32 	%f257, [%r58+552];
	fma.rn.f32 	%f258, %f76, %f257, %f256;
	ld.shared.f32 	%f259, [%r58+556];
	fma.rn.f32 	%f260, %f79, %f259, %f258;
	ld.shared.f32 	%f261, [%r58+560];
	fma.rn.f32 	%f262, %f82, %f261, %f260;
	ld.shared.f32 	%f263, [%r58+564];
	fma.rn.f32 	%f264, %f85, %f263, %f262;
	ld.shared.f32 	%f265, [%r58+568];
	fma.rn.f32 	%f266, %f88, %f265, %f264;
	ld.shared.f32 	%f267, [%r58+572];
	fma.rn.f32 	%f268, %f91, %f267, %f266;
	ld.shared.f32 	%f269, [%r58+576];
	fma.rn.f32 	%f270, %f94, %f269, %f268;
	ld.shared.f32 	%f271, [%r58+580];
	fma.rn.f32 	%f272, %f97, %f271, %f270;
	ld.shared.f32 	%f273, [%r58+584];
	fma.rn.f32 	%f274, %f100, %f273, %f272;
	ld.shared.f32 	%f275, [%r58+588];
	fma.rn.f32 	%f276, %f103, %f275, %f274;
	ld.shared.f32 	%f277, [%r58+592];
	fma.rn.f32 	%f278, %f106, %f277, %f276;
	ld.shared.f32 	%f279, [%r58+596];
	fma.rn.f32 	%f280, %f109, %f279, %f278;
	ld.shared.f32 	%f281, [%r58+600];
	fma.rn.f32 	%f282, %f112, %f281, %f280;
	ld.shared.f32 	%f283, [%r58+604];
	fma.rn.f32 	%f284, %f115, %f283, %f282;
	ld.shared.f32 	%f285, [%r58+608];
	fma.rn.f32 	%f286, %f118, %f285, %f284;
	ld.shared.f32 	%f287, [%r58+612];
	fma.rn.f32 	%f288, %f121, %f287, %f286;
	ld.shared.f32 	%f289, [%r58+616];
	fma.rn.f32 	%f290, %f124, %f289, %f288;
	ld.shared.f32 	%f291, [%r58+620];
	fma.rn.f32 	%f292, %f127, %f291, %f290;
	ld.shared.f32 	%f293, [%r58+624];
	fma.rn.f32 	%f294, %f130, %f293, %f292;
	ld.shared.f32 	%f295, [%r58+628];
	fma.rn.f32 	%f296, %f133, %f295, %f294;
	ld.shared.f32 	%f297, [%r58+632];
	fma.rn.f32 	%f298, %f136, %f297, %f296;
	ld.shared.f32 	%f299, [%r58+636];
	fma.rn.f32 	%f300, %f139, %f299, %f298;
	ld.shared.f32 	%f301, [%r58+640];
	fma.rn.f32 	%f302, %f142, %f301, %f300;
	ld.shared.f32 	%f303, [%r58+644];
	fma.rn.f32 	%f304, %f145, %f303, %f302;
	ld.shared.f32 	%f305, [%r58+648];
	fma.rn.f32 	%f306, %f148, %f305, %f304;
	ld.shared.f32 	%f307, [%r58+652];
	fma.rn.f32 	%f308, %f151, %f307, %f306;
	ld.shared.f32 	%f309, [%r58+656];
	fma.rn.f32 	%f310, %f154, %f309, %f308;
	ld.shared.f32 	%f311, [%r58+660];
	fma.rn.f32 	%f312, %f157, %f311, %f310;
	ld.shared.f32 	%f313, [%r58+664];
	fma.rn.f32 	%f314, %f160, %f313, %f312;
	ld.shared.f32 	%f315, [%r58+668];
	fma.rn.f32 	%f316, %f163, %f315, %f314;
	ld.shared.f32 	%f317, [%r58+672];
	fma.rn.f32 	%f318, %f166, %f317, %f316;
	ld.shared.f32 	%f319, [%r58+676];
	fma.rn.f32 	%f320, %f169, %f319, %f318;
	ld.shared.f32 	%f321, [%r58+680];
	fma.rn.f32 	%f322, %f172, %f321, %f320;
	ld.shared.f32 	%f323, [%r58+684];
	fma.rn.f32 	%f324, %f175, %f323, %f322;
	ld.shared.f32 	%f325, [%r58+688];
	fma.rn.f32 	%f326, %f178, %f325, %f324;
	ld.shared.f32 	%f327, [%r58+692];
	fma.rn.f32 	%f328, %f181, %f327, %f326;
	ld.shared.f32 	%f329, [%r58+696];
	fma.rn.f32 	%f330, %f184, %f329, %f328;
	ld.shared.f32 	%f331, [%r58+700];
	fma.rn.f32 	%f332, %f187, %f331, %f330;
	ld.shared.f32 	%f333, [%r58+704];
	fma.rn.f32 	%f334, %f190, %f333, %f332;
	ld.shared.f32 	%f335, [%r58+708];
	fma.rn.f32 	%f336, %f193, %f335, %f334;
	ld.shared.f32 	%f337, [%r58+712];
	fma.rn.f32 	%f338, %f196, %f337, %f336;
	ld.shared.f32 	%f339, [%r58+716];
	fma.rn.f32 	%f340, %f199, %f339, %f338;
	ld.shared.f32 	%f341, [%r58+720];
	fma.rn.f32 	%f342, %f202, %f341, %f340;
	ld.shared.f32 	%f343, [%r58+724];
	fma.rn.f32 	%f344, %f205, %f343, %f342;
	ld.shared.f32 	%f345, [%r58+728];
	fma.rn.f32 	%f346, %f208, %f345, %f344;
	ld.shared.f32 	%f347, [%r58+732];
	fma.rn.f32 	%f348, %f211, %f347, %f346;
	ld.shared.f32 	%f349, [%r58+736];
	fma.rn.f32 	%f350, %f214, %f349, %f348;
	ld.shared.f32 	%f351, [%r58+740];
	fma.rn.f32 	%f352, %f217, %f351, %f350;
	ld.shared.f32 	%f353, [%r58+744];
	fma.rn.f32 	%f354, %f220, %f353, %f352;
	ld.shared.f32 	%f355, [%r58+748];
	fma.rn.f32 	%f356, %f223, %f355, %f354;
	ld.shared.f32 	%f357, [%r58+752];
	fma.rn.f32 	%f358, %f226, %f357, %f356;
	ld.shared.f32 	%f359, [%r58+756];
	fma.rn.f32 	%f360, %f229, %f359, %f358;
	ld.shared.f32 	%f361, [%r58+760];
	fma.rn.f32 	%f362, %f232, %f361, %f360;
	ld.shared.f32 	%f363, [%r58+764];
	fma.rn.f32 	%f372, %f235, %f363, %f362;
	mov.b32 	%r66, 1;
	mov.pred 	%p6, 0;
	@%p1 bra 	$L__BB0_4;
	add.s32 	%r65, %r65, 1;
	setp.ne.s32 	%p5, %r65, 8;
	@%p5 bra 	$L__BB0_1;
	ld.param.u64 	%rd28, [candidate0_param_3];
	ld.param.u64 	%rd27, [candidate0_param_2];
	mov.u32 	%r59, %ctaid.x;
	shl.b32 	%r60, %r59, 3;
	shl.b32 	%r61, %r2, 1;
	add.s32 	%r62, %r61, %r60;
	mad.lo.s32 	%r63, %r59, 392, %r1;
	mad.lo.s32 	%r64, %r2, 98, %r63;
	cvta.to.global.u64 	%rd19, %rd28;
	cvta.to.global.u64 	%rd20, %rd27;
	mul.wide.u32 	%rd21, %r62, 4;
	add.s64 	%rd22, %rd19, %rd21;
	ld.global.nc.f32 	%f364, [%rd22];
	add.f32 	%f365, %f373, %f364;
	max.f32 	%f366, %f365, 0f00000000;
	mul.wide.u32 	%rd23, %r64, 4;
	add.s64 	%rd24, %rd20, %rd23;
	st.global.f32 	[%rd24], %f366;
	ld.global.nc.f32 	%f367, [%rd22+4];
	add.f32 	%f368, %f372, %f367;
	max.f32 	%f369, %f368, 0f00000000;
	st.global.f32 	[%rd24+196], %f369;
	ret;

}


// ===== COMPILED SASS (sm_100) =====

	.target	sm_100

	.elftype	@"ET_EXEC"


//--------------------- .note.nv.tkinfo           --------------------------
	.section	.note.nv.tkinfo,"",@"SHT_NOTE"
	.sectionflags	@"SHF_NOTE_NV_TKINFO"
	.tkinfo
        /*0018*/ 	.word	0x00000002
        /*0030*/ 	.string	""
        /*0030*/ 	.string	"ptxas"
        /*0030*/ 	.string	"Cuda compilation tools, release 13.0, V13.0.88"
        /*0030*/ 	.string	"Build cuda_13.0.r13.0/compiler.36424714_0"
        /*0030*/ 	.string	"-arch sm_100 -m 64 "



//--------------------- .note.nv.cuinfo           --------------------------
	.section	.note.nv.cuinfo,"",@"SHT_NOTE"
	.sectionflags	@"SHF_NOTE_NV_CUINFO"
        /*0018*/ 	.short	0x0002
        /*001a*/ 	.short	0x0064
        /*001c*/ 	.short	0x0082
	.zero		2


//--------------------- .nv.info                  --------------------------
	.section	.nv.info,"",@"SHT_CUDA_INFO"
	.align	4


	//----- nvinfo : EIATTR_REGCOUNT
	.align		4
        /*0000*/ 	.byte	0x04, 0x2f
        /*0002*/ 	.short	(.L_1 - .L_0)
	.align		4
.L_0:
        /*0004*/ 	.word	index@(candidate0)
        /*0008*/ 	.word	0x00000020


	//----- nvinfo : EIATTR_FRAME_SIZE
	.align		4
.L_1:
        /*000c*/ 	.byte	0x04, 0x11
        /*000e*/ 	.short	(.L_3 - .L_2)
	.align		4
.L_2:
        /*0010*/ 	.word	index@(candidate0)
        /*0014*/ 	.word	0x00000000


	//----- nvinfo : EIATTR_MIN_STACK_SIZE
	.align		4
.L_3:
        /*0018*/ 	.byte	0x04, 0x12
        /*001a*/ 	.short	(.L_5 - .L_4)
	.align		4
.L_4:
        /*001c*/ 	.word	index@(candidate0)
        /*0020*/ 	.word	0x00000000
.L_5:


//--------------------- .nv.compat                --------------------------
	.section	.nv.compat,"",@"SHT_CUDA_COMPAT_INFO"
	.align	4
        /*0000*/ 	.byte	0x02, 0x09, 0x00, 0x00, 0x02, 0x02, 0x01, 0x00, 0x02, 0x05, 0x05, 0x00, 0x03, 0x07, 0x01, 0x01
        /*0010*/ 	.byte	0x02, 0x03, 0x00, 0x00, 0x02, 0x06, 0x01, 0x00, 0x04, 0x0b, 0x08, 0x00, 0x09, 0x00, 0x00, 0x00
        /*0020*/ 	.byte	0x00, 0x00, 0x00, 0x00


//--------------------- .nv.info.candidate0       --------------------------
	.section	.nv.info.candidate0,"",@"SHT_CUDA_INFO"
	.sectionflags	@""
	.align	4


	//----- nvinfo : EIATTR_CUDA_API_VERSION
	.align		4
        /*0000*/ 	.byte	0x04, 0x37
        /*0002*/ 	.short	(.L_7 - .L_6)
.L_6:
        /*0004*/ 	.word	0x00000082


	//----- nvinfo : EIATTR_KPARAM_INFO
	.align		4
.L_7:
        /*0008*/ 	.byte	0x04, 0x17
        /*000a*/ 	.short	(.L_9 - .L_8)
.L_8:
        /*000c*/ 	.word	0x00000000
        /*0010*/ 	.short	0x0003
        /*0012*/ 	.short	0x0018
        /*0014*/ 	.byte	0x00, 0xf5, 0x21, 0x00


	//----- nvinfo : EIATTR_KPARAM_INFO
	.align		4
.L_9:
        /*0018*/ 	.byte	0x04, 0x17
        /*001a*/ 	.short	(.L_11 - .L_10)
.L_10:
        /*001c*/ 	.word	0x00000000
        /*0020*/ 	.short	0x0002
        /*0022*/ 	.short	0x0010
        /*0024*/ 	.byte	0x00, 0xf5, 0x21, 0x00


	//----- nvinfo : EIATTR_KPARAM_INFO
	.align		4
.L_11:
        /*0028*/ 	.byte	0x04, 0x17
        /*002a*/ 	.short	(.L_13 - .L_12)
.L_12:
        /*002c*/ 	.word	0x00000000
        /*0030*/ 	.short	0x0001
        /*0032*/ 	.short	0x0008
        /*0034*/ 	.byte	0x00, 0xf5, 0x21, 0x00


	//----- nvinfo : EIATTR_KPARAM_INFO
	.align		4
.L_13:
        /*0038*/ 	.byte	0x04, 0x17
        /*003a*/ 	.short	(.L_15 - .L_14)
.L_14:
        /*003c*/ 	.word	0x00000000
        /*0040*/ 	.short	0x0000
        /*0042*/ 	.short	0x0000
        /*0044*/ 	.byte	0x00, 0xf5, 0x21, 0x00


	//----- nvinfo : EIATTR_SPARSE_MMA_MASK
	.align		4
.L_15:
        /*0048*/ 	.byte	0x03, 0x50
        /*004a*/ 	.short	0x0000


	//----- nvinfo : EIATTR_MAXREG_COUNT
	.align		4
        /*004c*/ 	.byte	0x03, 0x1b
        /*004e*/ 	.short	0x00ff


	//----- nvinfo : EIATTR_NUM_BARRIERS
	.align		4
        /*0050*/ 	.byte	0x02, 0x4c
        /*0052*/ 	.byte	0x01
	.zero		1


	//----- nvinfo : EIATTR_MERCURY_ISA_VERSION
	.align		4
        /*0054*/ 	.byte	0x03, 0x5f
        /*0056*/ 	.short	0x0101


	//----- nvinfo : EIATTR_VRC_CTA_INIT_COUNT
	.align		4
        /*0058*/ 	.byte	0x02, 0x4a
	.zero		1
	.zero		1


	//----- nvinfo : EIATTR_EXIT_INSTR_OFFSETS
	.align		4
        /*005c*/ 	.byte	0x04, 0x1c
        /*005e*/ 	.short	(.L_17 - .L_16)


	//   ....[0]....
.L_16:
        /*0060*/ 	.word	0x000015d0


	//----- nvinfo : EIATTR_MAX_THREADS
	.align		4
.L_17:
        /*0064*/ 	.byte	0x04, 0x05
        /*0066*/ 	.short	(.L_19 - .L_18)
.L_18:
        /*0068*/ 	.word	0x000000c4
        /*006c*/ 	.word	0x00000001
        /*0070*/ 	.word	0x00000001


	//----- nvinfo : EIATTR_CBANK_PARAM_SIZE
	.align		4
.L_19:
        /*0074*/ 	.byte	0x03, 0x19
        /*0076*/ 	.short	0x0020


	//----- nvinfo : EIATTR_PARAM_CBANK
	.align		4
        /*0078*/ 	.byte	0x04, 0x0a
        /*007a*/ 	.short	(.L_21 - .L_20)
	.align		4
.L_20:
        /*007c*/ 	.word	index@(.nv.constant0.candidate0)
        /*0080*/ 	.short	0x0380
        /*0082*/ 	.short	0x0020


	//----- nvinfo : EIATTR_SW_WAR
	.align		4
.L_21:
        /*0084*/ 	.byte	0x04, 0x36
        /*0086*/ 	.short	(.L_23 - .L_22)
.L_22:
        /*0088*/ 	.word	0x00000008
.L_23:


//--------------------- .nv.callgraph             --------------------------
	.section	.nv.callgraph,"",@"SHT_CUDA_CALLGRAPH"
	.align	4
	.sectionentsize	8
	.align		4
        /*0000*/ 	.word	0x00000000
	.align		4
        /*0004*/ 	.word	0xffffffff
	.align		4
        /*0008*/ 	.word	0x00000000
	.align		4
        /*000c*/ 	.word	0xfffffffe
	.align		4
        /*0010*/ 	.word	0x00000000
	.align		4
        /*0014*/ 	.word	0xfffffffd
	.align		4
        /*0018*/ 	.word	0x00000000
	.align		4
        /*001c*/ 	.word	0xfffffffc


//--------------------- .text.candidate0          --------------------------
	.section	.text.candidate0,"ax",@progbits
	.align	128
        .global         candidate0
        .type           candidate0,@function
        .size           candidate0,(.L_x_3 - candidate0)
        .other          candidate0,@"STO_CUDA_ENTRY STV_DEFAULT"
candidate0:
.text.candidate0:
[----:B------:R-:W-:Y:S01]  /*0000*/  LDC R1, c[0x0][0x37c] ;  /* 0x0000df00ff017b82 */ /* 0x000fe20000000800 */
[----:B------:R-:W0:Y:S07]  /*0010*/  S2R R0, SR_TID.X ;  /* 0x0000000000007919 */ /* 0x000e2e0000002100 */
[----:B------:R-:W1:Y:S01]  /*0020*/  S2UR UR5, SR_CgaCtaId ;  /* 0x00000000000579c3 */ /* 0x000e620000008800 */
[----:B------:R-:W-:Y:S01]  /*0030*/  HFMA2 R25, -RZ, RZ, 0, 0 ;  /* 0x00000000ff197431 */ /* 0x000fe200000001ff */
[----:B------:R-:W-:Y:S01]  /*0040*/  MOV R26, RZ ;  /* 0x000000ff001a7202 */ /* 0x000fe20000000f00 */
[----:B------:R-:W-:Y:S01]  /*0050*/  UMOV UR4, 0x400 ;  /* 0x0000040000047882 */ /* 0x000fe20000000000 */
[----:B------:R-:W2:Y:S01]  /*0060*/  LDCU.64 UR8, c[0x0][0x358] ;  /* 0x00006b00ff0877ac */ /* 0x000ea20008000a00 */
[----:B-1----:R-:W-:Y:S01]  /*0070*/  ULEA UR4, UR5, UR4, 0x18 ;  /* 0x0000000405047291 */ /* 0x002fe2000f8ec0ff */
[----:B0-----:R-:W-:-:S05]  /*0080*/  PRMT R2, R0, 0x9910, RZ ;  /* 0x0000991000027816 */ /* 0x001fca00000000ff */
[----:B------:R-:W-:-:S05]  /*0090*/  IMAD R2, R2, 0x4f, RZ ;  /* 0x0000004f02027824 */ /* 0x000fca00078e02ff */
[----:B------:R-:W-:-:S04]  /*00a0*/  LOP3.LUT R2, R2, 0xffff, RZ, 0xc0, !PT ;  /* 0x0000ffff02027812 */ /* 0x000fc800078ec0ff */
[----:B------:R-:W-:-:S04]  /*00b0*/  SHF.R.U32.HI R2, RZ, 0x8, R2 ;  /* 0x00000008ff027819 */ /* 0x000fc80000011602 */
[----:B------:R-:W-:-:S04]  /*00c0*/  IADD3 R3, PT, PT, RZ, -R2, RZ ;  /* 0x80000002ff037210 */ /* 0x000fc80007ffe0ff */
[----:B------:R-:W-:-:S04]  /*00d0*/  PRMT R3, R3, 0x7710, RZ ;  /* 0x0000771003037816 */ /* 0x000fc800000000ff */
[----:B------:R-:W-:-:S04]  /*00e0*/  IADD3 R3, PT, PT, R3, R0, RZ ;  /* 0x0000000003037210 */ /* 0x000fc80007ffe0ff */
[----:B------:R-:W-:-:S04]  /*00f0*/  LOP3.LUT R3, R3, 0xfe, RZ, 0xc0, !PT ;  /* 0x000000fe03037812 */ /* 0x000fc800078ec0ff */
[----:B------:R-:W-:-:S04]  /*0100*/  LEA.HI R3, R3, R2, RZ, 0x1f ;  /* 0x0000000203037211 */ /* 0x000fc800078ff8ff */
[----:B------:R-:W-:-:S04]  /*0110*/  LOP3.LUT R3, R3, 0xffff, RZ, 0xc0, !PT ;  /* 0x0000ffff03037812 */ /* 0x000fc800078ec0ff */
[----:B------:R-:W-:Y:S02]  /*0120*/  SHF.R.U32.HI R20, RZ, 0x5, R3 ;  /* 0x00000005ff147819 */ /* 0x000fe40000011603 */
[----:B------:R-:W-:Y:S02]  /*0130*/  SHF.L.U32 R3, R0, 0x4, RZ ;  /* 0x0000000400037819 */ /* 0x000fe400000006ff */
[C---:B------:R-:W-:Y:S02]  /*0140*/  PRMT R2, R20.reuse, 0x9910, RZ ;  /* 0x0000991014027816 */ /* 0x040fe400000000ff */
[----:B------:R-:W-:-:S03]  /*0150*/  LOP3.LUT R20, R20, 0xffff, RZ, 0xc0, !PT ;  /* 0x0000ffff14147812 */ /* 0x000fc600078ec0ff */
[----:B------:R-:W-:-:S05]  /*0160*/  IMAD R2, R2, 0x31, RZ ;  /* 0x0000003102027824 */ /* 0x000fca00078e02ff */
[----:B------:R-:W-:-:S04]  /*0170*/  IADD3 R2, PT, PT, RZ, -R2, RZ ;  /* 0x80000002ff027210 */ /* 0x000fc80007ffe0ff */
[----:B------:R-:W-:Y:S01]  /*0180*/  PRMT R21, R2, 0x7710, RZ ;  /* 0x0000771002157816 */ /* 0x000fe200000000ff */
[----:B------:R-:W-:-:S03]  /*0190*/  HFMA2 R2, -RZ, RZ, 0, 0 ;  /* 0x00000000ff027431 */ /* 0x000fc600000001ff */
[----:B------:R-:W-:-:S04]  /*01a0*/  IADD3 R21, PT, PT, R21, R0, RZ ;  /* 0x0000000015157210 */ /* 0x000fc80007ffe0ff */
[----:B--2---:R-:W-:-:S07]  /*01b0*/  LOP3.LUT R21, R21, 0xff, RZ, 0xc0, !PT ;  /* 0x000000ff15157812 */ /* 0x004fce00078ec0ff */
.L_x_1:
[----:B------:R-:W0:Y:S01]  /*01c0*/  LDC.64 R28, c[0x0][0x380] ;  /* 0x0000e000ff1c7b82 */ /* 0x000e220000000a00 */
[----:B------:R-:W-:-:S05]  /*01d0*/  IMAD R5, R2, 0x620, R0 ;  /* 0x0000062002057824 */ /* 0x000fca00078e0200 */
[----:B------:R-:W-:-:S05]  /*01e0*/  SHF.L.U32 R5, R5, 0x2, RZ ;  /* 0x0000000205057819 */ /* 0x000fca00000006ff */
[----:B0-----:R-:W-:-:S05]  /*01f0*/  IMAD.WIDE.U32 R28, R5, 0x4, R28 ;  /* 0x00000004051c7825 */ /* 0x001fca00078e001c */
[----:B------:R-:W2:Y:S04]  /*0200*/  LDG.E.128.CONSTANT R16, desc[UR8][R28.64] ;  /* 0x000000081c107981 */ /* 0x000ea8000c1e9d00 */
[----:B------:R-:W3:Y:S04]  /*0210*/  LDG.E.128.CONSTANT R4, desc[UR8][R28.64+0xc40] ;  /* 0x000c40081c047981 */ /* 0x000ee8000c1e9d00 */
[----:B------:R-:W4:Y:S01]  /*0220*/  LDG.E.128.CONSTANT R8, desc[UR8][R28.64+0x1880] ;  /* 0x001880081c087981 */ /* 0x000f22000c1e9d00 */
[----:B------:R-:W-:Y:S06]  /*0230*/  BAR.SYNC.DEFER_BLOCKING 0x0 ;  /* 0x0000000000007b1d */ /* 0x000fec0000010000 */
[----:B------:R-:W5:Y:S01]  /*0240*/  LDG.E.128.CONSTANT R12, desc[UR8][R28.64+0x24c0] ;  /* 0x0024c0081c0c7981 */ /* 0x000f62000c1e9d00 */
[----:B------:R-:W0:Y:S01]  /*0250*/  S2R R22, SR_CTAID.X ;  /* 0x0000000000167919 */ /* 0x000e220000002500 */
[----:B------:R-:W-:-:S02]  /*0260*/  ISETP.GT.U32.AND P0, PT, R0, 0x77, PT ;  /* 0x000000770000780c */ /* 0x000fc40003f04070 */
[----:B--2---:R1:W-:Y:S04]  /*0270*/  STS.128 [R3+UR4], R16 ;  /* 0x0000001003007988 */ /* 0x0043e80008000c04 */
[----:B---3--:R2:W-:Y:S04]  /*0280*/  STS.128 [R3+UR4+0xc40], R4 ;  /* 0x000c400403007988 */ /* 0x0085e80008000c04 */
[----:B-1----:R-:W3:Y:S04]  /*0290*/  LDG.E.128.CONSTANT R16, desc[UR8][R28.64+0x3100] ;  /* 0x003100081c107981 */ /* 0x002ee8000c1e9d00 */
[----:B--2---:R-:W2:Y:S01]  /*02a0*/  LDG.E.128.CONSTANT R4, desc[UR8][R28.64+0x3d40] ;  /* 0x003d40081c047981 */ /* 0x004ea2000c1e9d00 */
[----:B------:R-:W-:-:S02]  /*02b0*/  IADD3 R24, PT, PT, R3, 0xc40, RZ ;  /* 0x00000c4003187810 */ /* 0x000fc40007ffe0ff */
[----:B0-----:R-:W-:Y:S01]  /*02c0*/  LEA R27, R22, R2, 0x6 ;  /* 0x00000002161b7211 */ /* 0x001fe200078e30ff */
[----:B----4-:R0:W-:Y:S01]  /*02d0*/  STS.128 [R3+UR4+0x1880], R8 ;  /* 0x0018800803007988 */ /* 0x0101e20008000c04 */
[----:B------:R-:W-:-:S03]  /*02e0*/  SHF.L.U32 R23, R0, 0x1, RZ ;  /* 0x0000000100177819 */ /* 0x000fc600000006ff */
[----:B-----5:R1:W-:Y:S01]  /*02f0*/  STS.128 [R3+UR4+0x24c0], R12 ;  /* 0x0024c00c03007988 */ /* 0x0203e20008000c04 */
[----:B0-----:R-:W0:Y:S01]  /*0300*/  LDC.64 R8, c[0x0][0x388] ;  /* 0x0000e200ff087b82 */ /* 0x001e220000000a00 */
[----:B------:R-:W-:Y:S02]  /*0310*/  @!P0 IADD3 R10, PT, PT, R3, 0x1880, RZ ;  /* 0x00001880030a8810 */ /* 0x000fe40007ffe0ff */
[----:B-1----:R-:W-:Y:S02]  /*0320*/  LOP3.LUT R12, R24, 0x1c00, RZ, 0xc0, !PT ;  /* 0x00001c00180c7812 */ /* 0x002fe400078ec0ff */
[----:B------:R-:W-:Y:S02]  /*0330*/  SHF.L.U32 R13, R27, 0x7, RZ ;  /* 0x000000071b0d7819 */ /* 0x000fe400000006ff */
[----:B------:R-:W-:Y:S02]  /*0340*/  LOP3.LUT R24, R3, 0xc00, RZ, 0xc0, !PT ;  /* 0x00000c0003187812 */ /* 0x000fe400078ec0ff */
[----:B------:R-:W-:-:S02]  /*0350*/  LOP3.LUT R27, R23, 0x7e, RZ, 0xc0, !PT ;  /* 0x0000007e171b7812 */ /* 0x000fc400078ec0ff */
[----:B------:R-:W-:Y:S02]  /*0360*/  @!P0 LOP3.LUT R10, R10, 0x1c00, RZ, 0xc0, !PT ;  /* 0x00001c000a0a8812 */ /* 0x000fe400078ec0ff */
[----:B------:R-:W-:Y:S02]  /*0370*/  @!P0 IADD3 R14, PT, PT, R23, 0x10, RZ ;  /* 0x00000010170e8810 */ /* 0x000fe40007ffe0ff */
[----:B------:R-:W-:Y:S02]  /*0380*/  IADD3 R11, PT, PT, R27, R13, R24 ;  /* 0x0000000d1b0b7210 */ /* 0x000fe40007ffe018 */
[C---:B------:R-:W-:Y:S02]  /*0390*/  IADD3 R12, PT, PT, R13.reuse, R12, RZ ;  /* 0x0000000c0d0c7210 */ /* 0x040fe40007ffe0ff */
[----:B------:R-:W-:Y:S02]  /*03a0*/  @!P0 IADD3 R10, PT, PT, R13, R10, RZ ;  /* 0x0000000a0d0a8210 */ /* 0x000fe40007ffe0ff */
[----:B------:R-:W-:-:S02]  /*03b0*/  @!P0 IADD3 R24, PT, PT, R23, 0x11, RZ ;  /* 0x0000001117188810 */ /* 0x000fc40007ffe0ff */
[C---:B------:R-:W-:Y:S02]  /*03c0*/  IADD3 R13, PT, PT, R23.reuse, 0x8, RZ ;  /* 0x00000008170d7810 */ /* 0x040fe40007ffe0ff */
[----:B------:R-:W-:Y:S02]  /*03d0*/  IADD3 R23, PT, PT, R23, 0x9, RZ ;  /* 0x0000000917177810 */ /* 0x000fe40007ffe0ff */
[----:B------:R-:W-:Y:S02]  /*03e0*/  @!P0 LOP3.LUT R15, R14, 0x7e, RZ, 0xc0, !PT ;  /* 0x0000007e0e0f8812 */ /* 0x000fe400078ec0ff */
[----:B------:R-:W-:Y:S02]  /*03f0*/  @!P0 LOP3.LUT R24, R24, 0x7f, RZ, 0xc0, !PT ;  /* 0x0000007f18188812 */ /* 0x000fe400078ec0ff */
[C---:B------:R-:W-:Y:S02]  /*0400*/  LOP3.LUT R13, R12.reuse, 0x7e, R13, 0xf8, !PT ;  /* 0x0000007e0c0d7812 */ /* 0x040fe400078ef80d */
[----:B------:R-:W-:-:S02]  /*0410*/  LOP3.LUT R23, R12, 0x7f, R23, 0xf8, !PT ;  /* 0x0000007f0c177812 */ /* 0x000fc400078ef817 */
[C---:B------:R-:W-:Y:S01]  /*0420*/  @!P0 IADD3 R27, PT, PT, R10.reuse, R15, RZ ;  /* 0x0000000f0a1b8210 */ /* 0x040fe20007ffe0ff */
[----:B0-----:R-:W-:Y:S01]  /*0430*/  IMAD.WIDE.U32 R14, R13, 0x4, R8 ;  /* 0x000000040d0e7825 */ /* 0x001fe200078e0008 */
[----:B------:R-:W-:-:S03]  /*0440*/  @!P0 IADD3 R24, PT, PT, R10, R24, RZ ;  /* 0x000000180a188210 */ /* 0x000fc60007ffe0ff */
[--C-:B------:R-:W-:Y:S02]  /*0450*/  IMAD.WIDE.U32 R10, R11, 0x4, R8.reuse ;  /* 0x000000040b0a7825 */ /* 0x100fe400078e0008 */
[----:B------:R-:W4:Y:S04]  /*0460*/  LDG.E.CONSTANT R14, desc[UR8][R14.64] ;  /* 0x000000080e0e7981 */ /* 0x000f28000c1e9900 */
[----:B------:R-:W5:Y:S04]  /*0470*/  LDG.E.CONSTANT R12, desc[UR8][R10.64] ;  /* 0x000000080a0c7981 */ /* 0x000f68000c1e9900 */
[----:B------:R-:W5:Y:S04]  /*0480*/  LDG.E.CONSTANT R13, desc[UR8][R10.64+0x4] ;  /* 0x000004080a0d7981 */ /* 0x000f68000c1e9900 */
[----:B---3--:R0:W-:Y:S04]  /*0490*/  STS.128 [R3+UR4+0x3100], R16 ;  /* 0x0031001003007988 */ /* 0x0081e80008000c04 */
[----:B--2---:R1:W-:Y:S01]  /*04a0*/  STS.128 [R3+UR4+0x3d40], R4 ;  /* 0x003d400403007988 */ /* 0x0043e20008000c04 */
[----:B0-----:R-:W-:-:S04]  /*04b0*/  @!P0 IMAD.WIDE.U32 R16, R27, 0x4, R8 ;  /* 0x000000041b108825 */ /* 0x001fc800078e0008 */
[--C-:B-1----:R-:W-:Y:S02]  /*04c0*/  IMAD.WIDE.U32 R4, R23, 0x4, R8.reuse ;  /* 0x0000000417047825 */ /* 0x102fe400078e0008 */
[----:B------:R-:W2:Y:S02]  /*04d0*/  @!P0 LDG.E.CONSTANT R16, desc[UR8][R16.64] ;  /* 0x0000000810108981 */ /* 0x000ea4000c1e9900 */
[----:B------:R-:W-:Y:S02]  /*04e0*/  @!P0 IMAD.WIDE.U32 R18, R24, 0x4, R8 ;  /* 0x0000000418128825 */ /* 0x000fe400078e0008 */
[----:B------:R-:W4:Y:S04]  /*04f0*/  LDG.E.CONSTANT R15, desc[UR8][R4.64] ;  /* 0x00000008040f7981 */ /* 0x000f28000c1e9900 */
[----:B------:R-:W3:Y:S04]  /*0500*/  LDG.E.128.CONSTANT R8, desc[UR8][R28.64+0x55c0] ;  /* 0x0055c0081c087981 */ /* 0x000ee8000c1e9d00 */
[----:B------:R0:W2:Y:S04]  /*0510*/  @!P0 LDG.E.CONSTANT R17, desc[UR8][R18.64] ;  /* 0x0000000812118981 */ /* 0x0000a8000c1e9900 */
[----:B------:R-:W5:Y:S01]  /*0520*/  LDG.E.128.CONSTANT R4, desc[UR8][R28.64+0x4980] ;  /* 0x004980081c047981 */ /* 0x000f62000c1e9d00 */
[----:B------:R-:W1:Y:S01]  /*0530*/  S2UR UR7, SR_CgaCtaId ;  /* 0x00000000000779c3 */ /* 0x000e620000008800 */
[----:B------:R-:W-:-:S02]  /*0540*/  UMOV UR6, 0x400 ;  /* 0x0000040000067882 */ /* 0x000fc40000000000 */
[----:B------:R-:W-:-:S04]  /*0550*/  UIADD3 UR5, UPT, UPT, UR6, 0x6200, URZ ;  /* 0x0000620006057890 */ /* 0x000fc8000fffe0ff */
[----:B-1----:R-:W-:-:S06]  /*0560*/  ULEA UR5, UR7, UR5, 0x18 ;  /* 0x0000000507057291 */ /* 0x002fcc000f8ec0ff */
[----:B------:R-:W-:Y:S02]  /*0570*/  LEA R23, R0, UR5, 0x3 ;  /* 0x0000000500177c11 */ /* 0x000fe4000f8e18ff */
[----:B------:R-:W-:Y:S02]  /*0580*/  IADD3 R2, PT, PT, R2, 0x1, RZ ;  /* 0x0000000102027810 */ /* 0x000fe40007ffe0ff */
[----:B0-----:R-:W-:Y:S01]  /*0590*/  MOV R18, RZ ;  /* 0x000000ff00127202 */ /* 0x001fe20000000f00 */
[----:B------:R-:W-:Y:S02]  /*05a0*/  ULEA UR6, UR7, UR6, 0x18 ;  /* 0x0000000607067291 */ /* 0x000fe4000f8ec0ff */
[----:B------:R-:W-:Y:S01]  /*05b0*/  UPLOP3.LUT UP0, UPT, UPT, UPT, UPT, 0x80, 0x8 ;  /* 0x000000000008789c */ /* 0x000fe20003f0f070 */
[----:B---3--:R0:W-:Y:S04]  /*05c0*/  STS.128 [R3+UR4+0x55c0], R8 ;  /* 0x0055c00803007988 */ /* 0x0081e80008000c04 */
[----:B-----5:R0:W-:Y:S04]  /*05d0*/  STS.128 [R3+UR4+0x4980], R4 ;  /* 0x0049800403007988 */ /* 0x0201e80008000c04 */
[----:B----4-:R0:W-:Y:S04]  /*05e0*/  STS.64 [R23+0x620], R14 ;  /* 0x0006200e17007388 */ /* 0x0101e80000000a00 */
[----:B------:R0:W-:Y:S04]  /*05f0*/  STS.64 [R23], R12 ;  /* 0x0000000c17007388 */ /* 0x0001e80000000a00 */
[----:B--2---:R0:W-:Y:S01]  /*0600*/  @!P0 STS.64 [R23+0xc40], R16 ;  /* 0x000c401017008388 */ /* 0x0041e20000000a00 */
[----:B------:R-:W-:Y:S01]  /*0610*/  BAR.SYNC.DEFER_BLOCKING 0x0 ;  /* 0x0000000000007b1d */ /* 0x000fe20000010000 */
[----:B------:R-:W-:-:S13]  /*0620*/  ISETP.NE.AND P0, PT, R2, 0x8, PT ;  /* 0x000000080200780c */ /* 0x000fda0003f05270 */
.L_x_0:
[----:B------:R-:W-:Y:S01]  /*0630*/  LEA R24, R20, R18, 0x2 ;  /* 0x0000001214187211 */ /* 0x000fe200078e10ff */
[----:B0-----:R-:W-:Y:S01]  /*0640*/  IMAD R23, R18, 0xc40, R21 ;  /* 0x00000c4012177824 */ /* 0x001fe200078e0215 */
[----:B------:R-:W-:Y:S02]  /*0650*/  UPLOP3.LUT UP1, UPT, UPT, UPT, UP0, 0x80, 0x8 ;  /* 0x000000000008789c */ /* 0x000fe40003f2f000 */
[----:B------:R-:W-:Y:S01]  /*0660*/  SHF.L.U32 R24, R24, 0x6, RZ ;  /* 0x0000000618187819 */ /* 0x000fe200000006ff */
[----:B------:R-:W-:Y:S01]  /*0670*/  UPLOP3.LUT UP0, UPT, UPT, UPT, UPT, 0x40, 0x4 ;  /* 0x000000000004789c */ /* 0x000fe20003f0e870 */
[----:B------:R-:W-:Y:S02]  /*0680*/  LEA R23, R23, UR6, 0x2 ;  /* 0x0000000617177c11 */ /* 0x000fe4000f8e10ff */
[----:B------:R-:W-:-:S03]  /*0690*/  LEA R24, R24, UR5, 0x2 ;  /* 0x0000000518187c11 */ /* 0x000fc6000f8e10ff */
[----:B------:R-:W-:Y:S04]  /*06a0*/  LDS R4, [R23] ;  /* 0x0000000017047984 */ /* 0x000fe80000000800 */
[----:B------:R-:W0:Y:S04]  /*06b0*/  LDS.128 R12, [R24] ;  /* 0x00000000180c7984 */ /* 0x000e280000000c00 */
[----:B------:R-:W1:Y:S04]  /*06c0*/  LDS.128 R16, [R24+0x200] ;  /* 0x0002000018107984 */ /* 0x000e680000000c00 */
[----:B------:R-:W2:Y:S04]  /*06d0*/  LDS R5, [R23+0xc4] ;  /* 0x0000c40017057984 */ /* 0x000ea80000000800 */
[----:B------:R-:W3:Y:S04]  /*06e0*/  LDS R27, [R23+0x188] ;  /* 0x00018800171b7984 */ /* 0x000ee80000000800 */
[----:B------:R-:W-:Y:S01]  /*06f0*/  LDS.128 R8, [R24+0x210] ;  /* 0x0002100018087984 */ /* 0x000fe20000000c00 */
[----:B0-----:R-:W-:-:S03]  /*0700*/  FFMA R6, R4, R12, R25 ;  /* 0x0000000c04067223 */ /* 0x001fc60000000019 */
[----:B------:R-:W0:Y:S01]  /*0710*/  LDS R12, [R23+0x24c] ;  /* 0x00024c00170c7984 */ /* 0x000e220000000800 */
[----:B-1----:R-:W-:Y:S01]  /*0720*/  FFMA R16, R4, R16, R26 ;  /* 0x0000001004107223 */ /* 0x002fe2000000001a */
[----:B--2---:R-:W-:-:S03]  /*0730*/  FFMA R26, R5, R13, R6 ;  /* 0x0000000d051a7223 */ /* 0x004fc60000000006 */
[----:B------:R-:W-:Y:S01]  /*0740*/  FFMA R25, R5, R17, R16 ;  /* 0x0000001105197223 */ /* 0x000fe20000000010 */
[----:B------:R-:W1:Y:S01]  /*0750*/  LDS R13, [R23+0x310] ;  /* 0x00031000170d7984 */ /* 0x000e620000000800 */
[C---:B---3--:R-:W-:Y:S02]  /*0760*/  FFMA R17, R27.reuse, R14, R26 ;  /* 0x0000000e1b117223 */ /* 0x048fe4000000001a */
[----:B------:R-:W-:Y:S01]  /*0770*/  FFMA R18, R27, R18, R25 ;  /* 0x000000121b127223 */ /* 0x000fe20000000019 */
[----:B------:R-:W2:Y:S04]  /*0780*/  LDS.128 R4, [R24+0x10] ;  /* 0x0000100018047984 */ /* 0x000ea80000000c00 */
[----:B------:R-:W3:Y:S04]  /*0790*/  LDS R16, [R23+0x3d4] ;  /* 0x0003d40017107984 */ /* 0x000ee80000000800 */
[----:B------:R-:W4:Y:S01]  /*07a0*/  LDS R25, [R23+0x498] ;  /* 0x0004980017197984 */ /* 0x000f220000000800 */
[C---:B0-----:R-:W-:Y:S01]  /*07b0*/  FFMA R14, R12.reuse, R15, R17 ;  /* 0x0000000f0c0e7223 */ /* 0x041fe20000000011 */
[----:B------:R-:W-:-:S04]  /*07c0*/  FFMA R19, R12, R19, R18 ;  /* 0x000000130c137223 */ /* 0x000fc80000000012 */
[C---:B-1----:R-:W-:Y:S01]  /*07d0*/  FFMA R8, R13.reuse, R8, R19 ;  /* 0x000000080d087223 */ /* 0x042fe20000000013 */
[----:B--2---:R-:W-:Y:S02]  /*07e0*/  FFMA R15, R13, R4, R14 ;  /* 0x000000040d0f7223 */ /* 0x004fe4000000000e */
[----:B------:R-:W0:Y:S02]  /*07f0*/  LDS R4, [R23+0x55c] ;  /* 0x00055c0017047984 */ /* 0x000e240000000800 */
[C---:B---3--:R-:W-:Y:S01]  /*0800*/  FFMA R26, R16.reuse, R5, R15 ;  /* 0x00000005101a7223 */ /* 0x048fe2000000000f */
[----:B------:R-:W-:Y:S01]  /*0810*/  FFMA R27, R16, R9, R8 ;  /* 0x00000009101b7223 */ /* 0x000fe20000000008 */
[----:B------:R-:W-:Y:S02]  /*0820*/  LDS R5, [R23+0x620] ;  /* 0x0006200017057984 */ /* 0x000fe40000000800 */
[C---:B----4-:R-:W-:Y:S01]  /*0830*/  FFMA R9, R25.reuse, R6, R26 ;  /* 0x0000000619097223 */ /* 0x050fe2000000001a */
[----:B------:R-:W-:Y:S01]  /*0840*/  FFMA R10, R25, R10, R27 ;  /* 0x0000000a190a7223 */ /* 0x000fe2000000001b */
[----:B------:R-:W1:Y:S04]  /*0850*/  LDS.128 R12, [R24+0x20] ;  /* 0x00002000180c7984 */ /* 0x000e680000000c00 */
[----:B------:R-:W2:Y:S04]  /*0860*/  LDS.128 R16, [R24+0x220] ;  /* 0x0002200018107984 */ /* 0x000ea80000000c00 */
[----:B------:R-:W3:Y:S04]  /*0870*/  LDS R8, [R23+0x6e4] ;  /* 0x0006e40017087984 */ /* 0x000ee80000000800 */
[----:B------:R-:W4:Y:S01]  /*0880*/  LDS R25, [R23+0x7a8] ;  /* 0x0007a80017197984 */ /* 0x000f220000000800 */
[C---:B0-----:R-:W-:Y:S01]  /*0890*/  FFMA R6, R4.reuse, R7, R9 ;  /* 0x0000000704067223 */ /* 0x041fe20000000009 */
[----:B------:R-:W-:-:S03]  /*08a0*/  FFMA R11, R4, R11, R10 ;  /* 0x0000000b040b7223 */ /* 0x000fc6000000000a */
[C---:B-1----:R-:W-:Y:S02]  /*08b0*/  FFMA R7, R5.reuse, R12, R6 ;  /* 0x0000000c05077223 */ /* 0x042fe40000000006 */
[----:B------:R-:W0:Y:S01]  /*08c0*/  LDS R12, [R23+0x86c] ;  /* 0x00086c00170c7984 */ /* 0x000e220000000800 */
[----:B--2---:R-:W-:Y:S01]  /*08d0*/  FFMA R16, R5, R16, R11 ;  /* 0x0000001005107223 */ /* 0x004fe2000000000b */
[----:B---3--:R-:W-:-:S03]  /*08e0*/  FFMA R26, R8, R13, R7 ;  /* 0x0000000d081a7223 */ /* 0x008fc60000000007 */
[----:B------:R-:W-:Y:S01]  /*08f0*/  FFMA R27, R8, R17, R16 ;  /* 0x00000011081b7223 */ /* 0x000fe20000000010 */
[----:B------:R-:W-:Y:S01]  /*0900*/  LDS R13, [R23+0x930] ;  /* 0x00093000170d7984 */ /* 0x000fe20000000800 */
[C---:B----4-:R-:W-:Y:S02]  /*0910*/  FFMA R17, R25.reuse, R14, R26 ;  /* 0x0000000e19117223 */ /* 0x050fe4000000001a */
        /* <DEDUP_REMOVED lines=78> */
[----:B------:R-:W-:Y:S01]  /*0e00*/  LDS R16, [R23+0x1c54] ;  /* 0x001c540017107984 */ /* 0x000fe20000000800 */
[----:B--2---:R-:W-:-:S03]  /*0e10*/  FFMA R4, R5, R12, R11 ;  /* 0x0000000c05047223 */ /* 0x004fc6000000000b */
[----:B------:R-:W0:Y:S01]  /*0e20*/  LDS R12, [R23+0x1acc] ;  /* 0x001acc00170c7984 */ /* 0x000e220000000800 */
[C---:B---3--:R-:W-:Y:S01]  /*0e30*/  FFMA R26, R8.reuse, R17, R7 ;  /* 0x00000011081a7223 */ /* 0x048fe20000000007 */
[----:B------:R-:W-:Y:S02]  /*0e40*/  FFMA R27, R8, R13, R4 ;  /* 0x0000000d081b7223 */ /* 0x000fe40000000004 */
[----:B------:R-:W-:Y:S01]  /*0e50*/  LDS R13, [R23+0x1b90] ;  /* 0x001b9000170d7984 */ /* 0x000fe20000000800 */
[C---:B----4-:R-:W-:Y:S01]  /*0e60*/  FFMA R17, R25.reuse, R18, R26 ;  /* 0x0000001219117223 */ /* 0x050fe2000000001a */
[----:B------:R-:W-:Y:S02]  /*0e70*/  FFMA R18, R25, R14, R27 ;  /* 0x0000000e19127223 */ /* 0x000fe4000000001b */
[----:B------:R-:W1:Y:S04]  /*0e80*/  LDS.128 R8, [R24+0x90] ;  /* 0x0000900018087984 */ /* 0x000e680000000c00 */
[----:B------:R-:W2:Y:S04]  /*0e90*/  LDS.128 R4, [R24+0x290] ;  /* 0x0002900018047984 */ /* 0x000ea80000000c00 */
[----:B------:R-:W3:Y:S01]  /*0ea0*/  LDS R25, [R23+0x1d18] ;  /* 0x001d180017197984 */ /* 0x000ee20000000800 */
[C---:B0-----:R-:W-:Y:S01]  /*0eb0*/  FFMA R14, R12.reuse, R19, R17 ;  /* 0x000000130c0e7223 */ /* 0x041fe20000000011 */
[----:B------:R-:W-:-:S03]  /*0ec0*/  FFMA R17, R12, R15, R18 ;  /* 0x0000000f0c117223 */ /* 0x000fc60000000012 */
[C---:B-1----:R-:W-:Y:S01]  /*0ed0*/  FFMA R15, R13.reuse, R8, R14 ;  /* 0x000000080d0f7223 */ /* 0x042fe2000000000e */
[----:B--2---:R-:W-:-:S03]  /*0ee0*/  FFMA R8, R13, R4, R17 ;  /* 0x000000040d087223 */ /* 0x004fc60000000011 */
[C---:B------:R-:W-:Y:S01]  /*0ef0*/  FFMA R26, R16.reuse, R9, R15 ;  /* 0x00000009101a7223 */ /* 0x040fe2000000000f */
[----:B------:R-:W0:Y:S01]  /*0f00*/  LDS R4, [R23+0x1ddc] ;  /* 0x001ddc0017047984 */ /* 0x000e220000000800 */
[----:B------:R-:W-:Y:S02]  /*0f10*/  FFMA R27, R16, R5, R8 ;  /* 0x00000005101b7223 */ /* 0x000fe40000000008 */
[C---:B---3--:R-:W-:Y:S01]  /*0f20*/  FFMA R9, R25.reuse, R10, R26 ;  /* 0x0000000a19097223 */ /* 0x048fe2000000001a */
[----:B------:R-:W-:Y:S01]  /*0f30*/  LDS R5, [R23+0x1ea0] ;  /* 0x001ea00017057984 */ /* 0x000fe20000000800 */
[----:B------:R-:W-:-:S03]  /*0f40*/  FFMA R10, R25, R6, R27 ;  /* 0x00000006190a7223 */ /* 0x000fc6000000001b */
        /* <DEDUP_REMOVED lines=45> */
[----:B------:R-:W3:Y:S04]  /*1220*/  LDS R25, [R23+0x2958] ;  /* 0x0029580017197984 */ /* 0x000ee80000000800 */
[----:B------:R-:W4:Y:S04]  /*1230*/  LDS R26, [R23+0x2a1c] ;  /* 0x002a1c00171a7984 */ /* 0x000f280000000800 */
[----:B------:R-:W-:Y:S01]  /*1240*/  LDS R27, [R23+0x2ae0] ;  /* 0x002ae000171b7984 */ /* 0x000fe20000000800 */
[C---:B0-----:R-:W-:Y:S01]  /*1250*/  FFMA R14, R12.reuse, R19, R17 ;  /* 0x000000130c0e7223 */ /* 0x041fe20000000011 */
[----:B------:R-:W-:-:S03]  /*1260*/  FFMA R15, R12, R15, R18 ;  /* 0x0000000f0c0f7223 */ /* 0x000fc60000000012 */
[C---:B-1----:R-:W-:Y:S01]  /*1270*/  FFMA R17, R13.reuse, R8, R14 ;  /* 0x000000080d117223 */ /* 0x042fe2000000000e */
[----:B--2---:R-:W-:-:S03]  /*1280*/  FFMA R8, R13, R4, R15 ;  /* 0x000000040d087223 */ /* 0x004fc6000000000f */
[C---:B------:R-:W-:Y:S01]  /*1290*/  FFMA R4, R16.reuse, R9, R17 ;  /* 0x0000000910047223 */ /* 0x040fe20000000011 */
[----:B------:R-:W0:Y:S01]  /*12a0*/  LDS.128 R12, [R24+0xe0] ;  /* 0x0000e000180c7984 */ /* 0x000e220000000c00 */
[----:B------:R-:W-:Y:S02]  /*12b0*/  FFMA R9, R16, R5, R8 ;  /* 0x0000000510097223 */ /* 0x000fe40000000008 */
[C---:B---3--:R-:W-:Y:S01]  /*12c0*/  FFMA R5, R25.reuse, R10, R4 ;  /* 0x0000000a19057223 */ /* 0x048fe20000000004 */
[----:B------:R-:W1:Y:S01]  /*12d0*/  LDS.128 R16, [R24+0x2e0] ;  /* 0x0002e00018107984 */ /* 0x000e620000000c00 */
[----:B------:R-:W-:Y:S02]  /*12e0*/  FFMA R6, R25, R6, R9 ;  /* 0x0000000619067223 */ /* 0x000fe40000000009 */
[C---:B----4-:R-:W-:Y:S01]  /*12f0*/  FFMA R4, R26.reuse, R11, R5 ;  /* 0x0000000b1a047223 */ /* 0x050fe20000000005 */
[----:B------:R-:W2:Y:S01]  /*1300*/  LDS R8, [R23+0x2ba4] ;  /* 0x002ba40017087984 */ /* 0x000ea20000000800 */
[----:B------:R-:W-:-:S03]  /*1310*/  FFMA R7, R26, R7, R6 ;  /* 0x000000071a077223 */ /* 0x000fc60000000006 */
[----:B------:R-:W3:Y:S04]  /*1320*/  LDS R25, [R23+0x2c68] ;  /* 0x002c680017197984 */ /* 0x000ee80000000800 */
[----:B------:R-:W-:Y:S01]  /*1330*/  LDS R26, [R23+0x303c] ;  /* 0x00303c00171a7984 */ /* 0x000fe20000000800 */
[----:B0-----:R-:W-:-:S03]  /*1340*/  FFMA R5, R27, R12, R4 ;  /* 0x0000000c1b057223 */ /* 0x001fc60000000004 */
[----:B------:R-:W0:Y:S01]  /*1350*/  LDS R12, [R23+0x2d2c] ;  /* 0x002d2c00170c7984 */ /* 0x000e220000000800 */
[----:B-1----:R-:W-:Y:S01]  /*1360*/  FFMA R16, R27, R16, R7 ;  /* 0x000000101b107223 */ /* 0x002fe20000000007 */
[----:B--2---:R-:W-:-:S03]  /*1370*/  FFMA R28, R8, R13, R5 ;  /* 0x0000000d081c7223 */ /* 0x004fc60000000005 */
[----:B------:R-:W-:Y:S01]  /*1380*/  FFMA R29, R8, R17, R16 ;  /* 0x00000011081d7223 */ /* 0x000fe20000000010 */
[----:B------:R-:W-:Y:S01]  /*1390*/  LDS R13, [R23+0x2df0] ;  /* 0x002df000170d7984 */ /* 0x000fe20000000800 */
[C---:B---3--:R-:W-:Y:S02]  /*13a0*/  FFMA R27, R25.reuse, R14, R28 ;  /* 0x0000000e191b7223 */ /* 0x048fe4000000001c */
[----:B------:R-:W-:Y:S01]  /*13b0*/  FFMA R18, R25, R18, R29 ;  /* 0x0000001219127223 */ /* 0x000fe2000000001d */
[----:B------:R-:W1:Y:S04]  /*13c0*/  LDS.128 R4, [R24+0xf0] ;  /* 0x0000f00018047984 */ /* 0x000e680000000c00 */
[----:B------:R-:W2:Y:S04]  /*13d0*/  LDS.128 R8, [R24+0x2f0] ;  /* 0x0002f00018087984 */ /* 0x000ea80000000c00 */
[----:B------:R-:W3:Y:S04]  /*13e0*/  LDS R16, [R23+0x2eb4] ;  /* 0x002eb40017107984 */ /* 0x000ee80000000800 */
[----:B------:R-:W4:Y:S01]  /*13f0*/  LDS R17, [R23+0x2f78] ;  /* 0x002f780017117984 */ /* 0x000f220000000800 */
[C---:B0-----:R-:W-:Y:S01]  /*1400*/  FFMA R14, R12.reuse, R15, R27 ;  /* 0x0000000f0c0e7223 */ /* 0x041fe2000000001b */
[----:B------:R-:W-:Y:S01]  /*1410*/  FFMA R19, R12, R19, R18 ;  /* 0x000000130c137223 */ /* 0x000fe20000000012 */
[----:B------:R-:W-:-:S02]  /*1420*/  HFMA2 R18, -RZ, RZ, 0, 5.9604644775390625e-08 ;  /* 0x00000001ff127431 */ /* 0x000fc400000001ff */
[C---:B-1----:R-:W-:Y:S01]  /*1430*/  FFMA R15, R13.reuse, R4, R14 ;  /* 0x000000040d0f7223 */ /* 0x042fe2000000000e */
[----:B--2---:R-:W-:-:S03]  /*1440*/  FFMA R8, R13, R8, R19 ;  /* 0x000000080d087223 */ /* 0x004fc60000000013 */
[C---:B---3--:R-:W-:Y:S01]  /*1450*/  FFMA R4, R16.reuse, R5, R15 ;  /* 0x0000000510047223 */ /* 0x048fe2000000000f */
[----:B------:R-:W-:-:S03]  /*1460*/  FFMA R9, R16, R9, R8 ;  /* 0x0000000910097223 */ /* 0x000fc60000000008 */
[C---:B----4-:R-:W-:Y:S01]  /*1470*/  FFMA R25, R17.reuse, R6, R4 ;  /* 0x0000000611197223 */ /* 0x050fe20000000004 */
[----:B------:R-:W-:-:S03]  /*1480*/  FFMA R10, R17, R10, R9 ;  /* 0x0000000a110a7223 */ /* 0x000fc60000000009 */
[C---:B------:R-:W-:Y:S01]  /*1490*/  FFMA R25, R26.reuse, R7, R25 ;  /* 0x000000071a197223 */ /* 0x040fe20000000019 */
[----:B------:R-:W-:Y:S01]  /*14a0*/  FFMA R26, R26, R11, R10 ;  /* 0x0000000b1a1a7223 */ /* 0x000fe2000000000a */
[----:B------:R-:W-:Y:S06]  /*14b0*/  BRA.U UP1, `(.L_x_0) ;  /* 0xfffffff1015c7547 */ /* 0x000fec000b83ffff */
[----:B------:R-:W-:Y:S05]  /*14c0*/  @P0 BRA `(.L_x_1) ;  /* 0xffffffec003c0947 */ /* 0x000fea000383ffff */
[----:B------:R-:W0:Y:S01]  /*14d0*/  LDC.64 R2, c[0x0][0x398] ;  /* 0x0000e600ff027b82 */ /* 0x000e220000000a00 */
[----:B------:R-:W-:-:S04]  /*14e0*/  LEA R5, R22, R20, 0x2 ;  /* 0x0000001416057211 */ /* 0x000fc800078e10ff */
[----:B------:R-:W-:-:S05]  /*14f0*/  SHF.L.U32 R5, R5, 0x1, RZ ;  /* 0x0000000105057819 */ /* 0x000fca00000006ff */
[----:B0-----:R-:W-:Y:S02]  /*1500*/  IMAD.WIDE.U32 R2, R5, 0x4, R2 ;  /* 0x0000000405027825 */ /* 0x001fe400078e0002 */
[----:B------:R-:W0:Y:S03]  /*1510*/  LDC.64 R4, c[0x0][0x390] ;  /* 0x0000e400ff047b82 */ /* 0x000e260000000a00 */
[----:B------:R-:W2:Y:S04]  /*1520*/  LDG.E.CONSTANT R0, desc[UR8][R2.64] ;  /* 0x0000000802007981 */ /* 0x000ea8000c1e9900 */
[----:B------:R-:W3:Y:S01]  /*1530*/  LDG.E.CONSTANT R7, desc[UR8][R2.64+0x4] ;  /* 0x0000040802077981 */ /* 0x000ee2000c1e9900 */
[----:B------:R-:W-:-:S04]  /*1540*/  IMAD R21, R22, 0x188, R21 ;  /* 0x0000018816157824 */ /* 0x000fc800078e0215 */
[----:B------:R-:W-:-:S04]  /*1550*/  IMAD R21, R20, 0x62, R21 ;  /* 0x0000006214157824 */ /* 0x000fc800078e0215 */
[----:B0-----:R-:W-:-:S04]  /*1560*/  IMAD.WIDE.U32 R4, R21, 0x4, R4 ;  /* 0x0000000415047825 */ /* 0x001fc800078e0004 */
[----:B--2---:R-:W-:Y:S01]  /*1570*/  FADD R0, R25, R0 ;  /* 0x0000000019007221 */ /* 0x004fe20000000000 */
[----:B---3--:R-:W-:-:S04]  /*1580*/  FADD R26, R26, R7 ;  /* 0x000000071a1a7221 */ /* 0x008fc80000000000 */
[----:B------:R-:W-:Y:S02]  /*1590*/  FMNMX R7, RZ, R0, !PT ;  /* 0x00000000ff077209 */ /* 0x000fe40007800000 */
[----:B------:R-:W-:-:S03]  /*15a0*/  FMNMX R9, RZ, R26, !PT ;  /* 0x0000001aff097209 */ /* 0x000fc60007800000 */
[----:B------:R-:W-:Y:S04]  /*15b0*/  STG.E desc[UR8][R4.64], R7 ;  /* 0x0000000704007986 */ /* 0x000fe8000c101908 */
[----:B------:R-:W-:Y:S01]  /*15c0*/  STG.E desc[UR8][R4.64+0xc4], R9 ;  /* 0x0000c40904007986 */ /* 0x000fe2000c101908 */
[----:B------:R-:W-:Y:S05]  /*15d0*/  EXIT ;  /* 0x000000000000794d */ /* 0x000fea0003800000 */
.L_x_2:
[----:B------:R-:W-:-:S00]  /*15e0*/  BRA `(.L_x_2) ;  /* 0xfffffffc00fc7947 */ /* 0x000fc0000383ffff */
[----:B------:R-:W-:-:S00]  /*15f0*/  NOP ;  /* 0x0000000000007918 */ /* 0x000fc00000000000 */
        /* <DEDUP_REMOVED lines=8> */
.L_x_3:


//--------------------- .nv.shared.candidate0     --------------------------
	.section	.nv.shared.candidate0,"aw",@nobits
	.sectionflags	@""
	.align	4
.nv.shared.candidate0:
	.zero		30208


//--------------------- .nv.shared.reserved.0     --------------------------
	.section	.nv.shared.reserved.0,"aw",@nobits
	.weak		__nv_reservedSMEM_offset_0_alias
	.size		__nv_reservedSMEM_offset_0_alias, 0, 64
	.other		__nv_reservedSMEM_offset_0_alias,@"STO_CUDA_RESERVED_SHARED STV_DEFAULT"
__nv_reservedSMEM_offset_0_alias:
	.zero		0
	.zero		64


//--------------------- .nv.constant0.candidate0  --------------------------
	.section	.nv.constant0.candidate0,"a",@progbits
	.sectionflags	@""
	.align	4
.nv.constant0.candidate0:
	.zero		928


//--------------------- SYMBOLS --------------------------

	.type		.nv.reservedSmem.offset0,@object
	.size		.nv.reservedSmem.offset0,0x4
	.type		.nv.reservedSmem.cap,@object
	.size		.nv.reservedSmem.cap,0x4
